	.headerflags	@"EF_CUDA_TEXMODE_UNIFIED EF_CUDA_64BIT_ADDRESS EF_CUDA_SM86 EF_CUDA_VIRTUAL_SM(EF_CUDA_SM86)"
	.elftype	@"ET_EXEC"


//--------------------- .nv.info                  --------------------------
	.section	.nv.info,"",@"SHT_CUDA_INFO"
	.align	4


	//----- nvinfo : EIATTR_REGCOUNT
	.align		4
        /*0000*/ 	.byte	0x04, 0x2f
        /*0002*/ 	.short	(.L_1 - .L_0)
	.align		4
.L_0:
        /*0004*/ 	.word	index@(shellcode)
        /*0008*/ 	.word	0x00000008


	//----- nvinfo : EIATTR_FRAME_SIZE
	.align		4
.L_1:
        /*000c*/ 	.byte	0x04, 0x11
        /*000e*/ 	.short	(.L_3 - .L_2)
	.align		4
.L_2:
        /*0010*/ 	.word	index@(shellcode)
        /*0014*/ 	.word	0x00000000


	//----- nvinfo : EIATTR_MIN_STACK_SIZE
	.align		4
.L_3:
        /*0018*/ 	.byte	0x04, 0x12
        /*001a*/ 	.short	(.L_5 - .L_4)
	.align		4
.L_4:
        /*001c*/ 	.word	index@(shellcode)
        /*0020*/ 	.word	0x00000000
.L_5:


//--------------------- .nv.info.shellcode        --------------------------
	.section	.nv.info.shellcode,"",@"SHT_CUDA_INFO"
	.sectionflags	@""
	.align	4


	//----- nvinfo : EIATTR_CUDA_API_VERSION
	.align		4
        /*0000*/ 	.byte	0x04, 0x37
        /*0002*/ 	.short	(.L_7 - .L_6)
.L_6:
        /*0004*/ 	.word	0x0000007e


	//----- nvinfo : EIATTR_SW2861232_WAR
	.align		4
.L_7:
        /*0008*/ 	.byte	0x01, 0x35
	.zero		2


	//----- nvinfo : EIATTR_PARAM_CBANK
	.align		4
        /*000c*/ 	.byte	0x04, 0x0a
        /*000e*/ 	.short	(.L_9 - .L_8)
	.align		4
.L_8:
        /*0010*/ 	.word	index@(.nv.constant0.shellcode)
        /*0014*/ 	.short	0x0160
        /*0016*/ 	.short	0x0008


	//----- nvinfo : EIATTR_CBANK_PARAM_SIZE
	.align		4
.L_9:
        /*0018*/ 	.byte	0x03, 0x19
        /*001a*/ 	.short	0x0008


	//----- nvinfo : EIATTR_KPARAM_INFO
	.align		4
        /*001c*/ 	.byte	0x04, 0x17
        /*001e*/ 	.short	(.L_11 - .L_10)
.L_10:
        /*0020*/ 	.word	0x00000000
        /*0024*/ 	.short	0x0000
        /*0026*/ 	.short	0x0000
        /*0028*/ 	.byte	0x00, 0xf0, 0x21, 0x00


	//----- nvinfo : EIATTR_MAXREG_COUNT
	.align		4
.L_11:
        /*002c*/ 	.byte	0x03, 0x1b
        /*002e*/ 	.short	0x00ff


	//----- nvinfo : EIATTR_EXIT_INSTR_OFFSETS
	.align		4
        /*0030*/ 	.byte	0x04, 0x1c
        /*0032*/ 	.short	(.L_13 - .L_12)


	//   ....[0]....
.L_12:
        /*0034*/ 	.word	0x00000060
.L_13:


//--------------------- .nv.callgraph             --------------------------
	.section	.nv.callgraph,"",@"SHT_CUDA_CALLGRAPH"
	.align	4
	.sectionentsize	8
	.align		4
        /*0000*/ 	.word	0x00000000
	.align		4
        /*0004*/ 	.word	0xffffffff
	.align		4
        /*0008*/ 	.word	0x00000000
	.align		4
        /*000c*/ 	.word	0xfffffffe
	.align		4
        /*0010*/ 	.word	0x00000000
	.align		4
        /*0014*/ 	.word	0xfffffffd
	.align		4
        /*0018*/ 	.word	0x00000000
	.align		4
        /*001c*/ 	.word	0xfffffffc


//--------------------- .nv.rel.action            --------------------------
	.section	.nv.rel.action,"",@"SHT_CUDA_RELOCINFO"
	.align	8
	.sectionentsize	8
        /*0000*/ 	.byte	0x73, 0x00, 0x00, 0x00, 0x00, 0x00, 0x00, 0x00, 0x00, 0x00, 0x00, 0x11, 0x25, 0x00, 0x05, 0x36


//--------------------- .nv.constant0.shellcode   --------------------------
	.section	.nv.constant0.shellcode,"a",@progbits
	.sectionflags	@""
	.align	4
.nv.constant0.shellcode:
	.zero		360


//--------------------- .text.shellcode           --------------------------
	.section	.text.shellcode,"ax",@progbits
	.sectioninfo	@"SHI_REGISTERS=8"
	.align	128
        .global         shellcode
        .type           shellcode,@function
        .size           shellcode,(.L_x_1 - shellcode)
        .other          shellcode,@"STO_CUDA_ENTRY STV_DEFAULT"
shellcode:
.text.shellcode:
[----:B------:R-:W-:Y:S02]  /*0000*/  IMAD.MOV.U32 R1, RZ, RZ, c[0x0][0x28] ;  /* 0x00000a00ff017624 */ /* 0x000fe400078e00ff */
[----:B------:R-:W-:Y:S01]  /*0010*/  IMAD.MOV.U32 R5, RZ, RZ, -0x21524111 ;  /* 0xdeadbeefff057424 */ /* 0x000fe200078e00ff */
[----:B------:R-:W-:Y:S01]  /*0020*/  MOV R2, c[0x0][0x160] ;  /* 0x0000580000027a02 */ /* 0x000fe20000000f00 */
[----:B------:R-:W-:Y:S01]  /*0030*/  ULDC.64 UR4, c[0x0][0x118] ;  /* 0x0000460000047ab9 */ /* 0x000fe20000000a00 */
[----:B------:R-:W-:-:S05]  /*0040*/  MOV R3, c[0x0][0x164] ;  /* 0x0000590000037a02 */ /* 0x000fca0000000f00 */
[----:B------:R-:W-:Y:S01]  /*0050*/  STG.E [R2.64], R5 ;  /* 0x0000000502007986 */ /* 0x000fe2000c101904 */
[----:B------:R-:W-:Y:S05]  /*0060*/  EXIT ;  /* 0x000000000000794d */ /* 0x000fea0003800000 */
.L_x_0:
[----:B------:R-:W-:-:S00]  /*0070*/  BRA `(.L_x_0) ;  /* 0xfffffff000007947 */ /* 0x000fc0000383ffff */
[----:B------:R-:W-:-:S00]  /*0080*/  NOP ;  /* 0x0000000000007918 */ /* 0x000fc00000000000 */
[----:B------:R-:W-:-:S00]  /*0090*/  NOP ;  /* 0x0000000000007918 */ /* 0x000fc00000000000 */
[----:B------:R-:W-:-:S00]  /*00a0*/  NOP ;  /* 0x0000000000007918 */ /* 0x000fc00000000000 */
[----:B------:R-:W-:-:S00]  /*00b0*/  NOP ;  /* 0x0000000000007918 */ /* 0x000fc00000000000 */
[----:B------:R-:W-:-:S00]  /*00c0*/  NOP ;  /* 0x0000000000007918 */ /* 0x000fc00000000000 */
[----:B------:R-:W-:-:S00]  /*00d0*/  NOP ;  /* 0x0000000000007918 */ /* 0x000fc00000000000 */
[----:B------:R-:W-:-:S00]  /*00e0*/  NOP ;  /* 0x0000000000007918 */ /* 0x000fc00000000000 */
[----:B------:R-:W-:-:S00]  /*00f0*/  NOP ;  /* 0x0000000000007918 */ /* 0x000fc00000000000 */
.L_x_1:
